//
// Generated by NVIDIA NVVM Compiler
//
// Compiler Build ID: CL-36424714
// Cuda compilation tools, release 13.0, V13.0.88
// Based on NVVM 20.0.0
//

.version 9.0
.target sm_100
.address_size 64

	// .globl	_Z13what_is_my_idILj32EEvPjS0_S0_S0_

.visible .entry _Z13what_is_my_idILj32EEvPjS0_S0_S0_(
	.param .u64 .ptr .align 1 _Z13what_is_my_idILj32EEvPjS0_S0_S0__param_0,
	.param .u64 .ptr .align 1 _Z13what_is_my_idILj32EEvPjS0_S0_S0__param_1,
	.param .u64 .ptr .align 1 _Z13what_is_my_idILj32EEvPjS0_S0_S0__param_2,
	.param .u64 .ptr .align 1 _Z13what_is_my_idILj32EEvPjS0_S0_S0__param_3
)
{
	.reg .b32 	%r<6>;
	.reg .b64 	%rd<14>;

	ld.param.u64 	%rd1, [_Z13what_is_my_idILj32EEvPjS0_S0_S0__param_0];
	ld.param.u64 	%rd2, [_Z13what_is_my_idILj32EEvPjS0_S0_S0__param_1];
	ld.param.u64 	%rd3, [_Z13what_is_my_idILj32EEvPjS0_S0_S0__param_2];
	ld.param.u64 	%rd4, [_Z13what_is_my_idILj32EEvPjS0_S0_S0__param_3];
	cvta.to.global.u64 	%rd5, %rd4;
	cvta.to.global.u64 	%rd6, %rd3;
	cvta.to.global.u64 	%rd7, %rd2;
	cvta.to.global.u64 	%rd8, %rd1;
	mov.u32 	%r1, %ctaid.x;
	mov.u32 	%r2, %ntid.x;
	mov.u32 	%r3, %tid.x;
	mad.lo.s32 	%r4, %r1, %r2, %r3;
	mul.wide.u32 	%rd9, %r4, 4;
	add.s64 	%rd10, %rd8, %rd9;
	st.global.u32 	[%rd10], %r1;
	add.s64 	%rd11, %rd7, %rd9;
	st.global.u32 	[%rd11], %r3;
	shr.u32 	%r5, %r3, 5;
	add.s64 	%rd12, %rd6, %rd9;
	st.global.u32 	[%rd12], %r5;
	add.s64 	%rd13, %rd5, %rd9;
	st.global.u32 	[%rd13], %r4;
	ret;

}


// ===== COMPILED SASS (sm_100) =====

	.target	sm_100

	.elftype	@"ET_EXEC"


//--------------------- .note.nv.tkinfo           --------------------------
	.section	.note.nv.tkinfo,"",@"SHT_NOTE"
	.sectionflags	@"SHF_NOTE_NV_TKINFO"
	.tkinfo
        /*0018*/ 	.word	0x00000002
        /*0030*/ 	.string	""
        /*0030*/ 	.string	"ptxas"
        /*0030*/ 	.string	"Cuda compilation tools, release 13.0, V13.0.88"
        /*0030*/ 	.string	"Build cuda_13.0.r13.0/compiler.36424714_0"
        /*0030*/ 	.string	"-arch sm_100 -m 64 "



//--------------------- .note.nv.cuinfo           --------------------------
	.section	.note.nv.cuinfo,"",@"SHT_NOTE"
	.sectionflags	@"SHF_NOTE_NV_CUINFO"
        /*0018*/ 	.short	0x0002
        /*001a*/ 	.short	0x0064
        /*001c*/ 	.short	0x0082
	.zero		2


//--------------------- .nv.info                  --------------------------
	.section	.nv.info,"",@"SHT_CUDA_INFO"
	.align	4


	//----- nvinfo : EIATTR_REGCOUNT
	.align		4
        /*0000*/ 	.byte	0x04, 0x2f
        /*0002*/ 	.short	(.L_1 - .L_0)
	.align		4
.L_0:
        /*0004*/ 	.word	index@(_Z13what_is_my_idILj32EEvPjS0_S0_S0_)
        /*0008*/ 	.word	0x00000012


	//----- nvinfo : EIATTR_FRAME_SIZE
	.align		4
.L_1:
        /*000c*/ 	.byte	0x04, 0x11
        /*000e*/ 	.short	(.L_3 - .L_2)
	.align		4
.L_2:
        /*0010*/ 	.word	index@(_Z13what_is_my_idILj32EEvPjS0_S0_S0_)
        /*0014*/ 	.word	0x00000000


	//----- nvinfo : EIATTR_MIN_STACK_SIZE
	.align		4
.L_3:
        /*0018*/ 	.byte	0x04, 0x12
        /*001a*/ 	.short	(.L_5 - .L_4)
	.align		4
.L_4:
        /*001c*/ 	.word	index@(_Z13what_is_my_idILj32EEvPjS0_S0_S0_)
        /*0020*/ 	.word	0x00000000
.L_5:


//--------------------- .nv.compat                --------------------------
	.section	.nv.compat,"",@"SHT_CUDA_COMPAT_INFO"
	.align	4
        /*0000*/ 	.byte	0x02, 0x09, 0x00, 0x00, 0x02, 0x02, 0x01, 0x00, 0x02, 0x05, 0x05, 0x00, 0x03, 0x07, 0x01, 0x01
        /*0010*/ 	.byte	0x02, 0x03, 0x00, 0x00, 0x02, 0x06, 0x01, 0x00, 0x04, 0x0b, 0x08, 0x00, 0x09, 0x00, 0x00, 0x00
        /*0020*/ 	.byte	0x00, 0x00, 0x00, 0x00


//--------------------- .nv.info._Z13what_is_my_idILj32EEvPjS0_S0_S0_ --------------------------
	.section	.nv.info._Z13what_is_my_idILj32EEvPjS0_S0_S0_,"",@"SHT_CUDA_INFO"
	.sectionflags	@""
	.align	4


	//----- nvinfo : EIATTR_CUDA_API_VERSION
	.align		4
        /*0000*/ 	.byte	0x04, 0x37
        /*0002*/ 	.short	(.L_7 - .L_6)
.L_6:
        /*0004*/ 	.word	0x00000082


	//----- nvinfo : EIATTR_KPARAM_INFO
	.align		4
.L_7:
        /*0008*/ 	.byte	0x04, 0x17
        /*000a*/ 	.short	(.L_9 - .L_8)
.L_8:
        /*000c*/ 	.word	0x00000000
        /*0010*/ 	.short	0x0003
        /*0012*/ 	.short	0x0018
        /*0014*/ 	.byte	0x00, 0xf5, 0x21, 0x00


	//----- nvinfo : EIATTR_KPARAM_INFO
	.align		4
.L_9:
        /*0018*/ 	.byte	0x04, 0x17
        /*001a*/ 	.short	(.L_11 - .L_10)
.L_10:
        /*001c*/ 	.word	0x00000000
        /*0020*/ 	.short	0x0002
        /*0022*/ 	.short	0x0010
        /*0024*/ 	.byte	0x00, 0xf5, 0x21, 0x00


	//----- nvinfo : EIATTR_KPARAM_INFO
	.align		4
.L_11:
        /*0028*/ 	.byte	0x04, 0x17
        /*002a*/ 	.short	(.L_13 - .L_12)
.L_12:
        /*002c*/ 	.word	0x00000000
        /*0030*/ 	.short	0x0001
        /*0032*/ 	.short	0x0008
        /*0034*/ 	.byte	0x00, 0xf5, 0x21, 0x00


	//----- nvinfo : EIATTR_KPARAM_INFO
	.align		4
.L_13:
        /*0038*/ 	.byte	0x04, 0x17
        /*003a*/ 	.short	(.L_15 - .L_14)
.L_14:
        /*003c*/ 	.word	0x00000000
        /*0040*/ 	.short	0x0000
        /*0042*/ 	.short	0x0000
        /*0044*/ 	.byte	0x00, 0xf5, 0x21, 0x00


	//----- nvinfo : EIATTR_SPARSE_MMA_MASK
	.align		4
.L_15:
        /*0048*/ 	.byte	0x03, 0x50
        /*004a*/ 	.short	0x0000


	//----- nvinfo : EIATTR_MAXREG_COUNT
	.align		4
        /*004c*/ 	.byte	0x03, 0x1b
        /*004e*/ 	.short	0x00ff


	//----- nvinfo : EIATTR_MERCURY_ISA_VERSION
	.align		4
        /*0050*/ 	.byte	0x03, 0x5f
        /*0052*/ 	.short	0x0101


	//----- nvinfo : EIATTR_VRC_CTA_INIT_COUNT
	.align		4
        /*0054*/ 	.byte	0x02, 0x4a
	.zero		1
	.zero		1


	//----- nvinfo : EIATTR_EXIT_INSTR_OFFSETS
	.align		4
        /*0058*/ 	.byte	0x04, 0x1c
        /*005a*/ 	.short	(.L_17 - .L_16)


	//   ....[0]....
.L_16:
        /*005c*/ 	.word	0x00000130


	//----- nvinfo : EIATTR_CBANK_PARAM_SIZE
	.align		4
.L_17:
        /*0060*/ 	.byte	0x03, 0x19
        /*0062*/ 	.short	0x0020


	//----- nvinfo : EIATTR_PARAM_CBANK
	.align		4
        /*0064*/ 	.byte	0x04, 0x0a
        /*0066*/ 	.short	(.L_19 - .L_18)
	.align		4
.L_18:
        /*0068*/ 	.word	index@(.nv.constant0._Z13what_is_my_idILj32EEvPjS0_S0_S0_)
        /*006c*/ 	.short	0x0380
        /*006e*/ 	.short	0x0020


	//----- nvinfo : EIATTR_SW_WAR
	.align		4
.L_19:
        /*0070*/ 	.byte	0x04, 0x36
        /*0072*/ 	.short	(.L_21 - .L_20)
.L_20:
        /*0074*/ 	.word	0x00000008
.L_21:


//--------------------- .nv.callgraph             --------------------------
	.section	.nv.callgraph,"",@"SHT_CUDA_CALLGRAPH"
	.align	4
	.sectionentsize	8
	.align		4
        /*0000*/ 	.word	0x00000000
	.align		4
        /*0004*/ 	.word	0xffffffff
	.align		4
        /*0008*/ 	.word	0x00000000
	.align		4
        /*000c*/ 	.word	0xfffffffe
	.align		4
        /*0010*/ 	.word	0x00000000
	.align		4
        /*0014*/ 	.word	0xfffffffd
	.align		4
        /*0018*/ 	.word	0x00000000
	.align		4
        /*001c*/ 	.word	0xfffffffc


//--------------------- .text._Z13what_is_my_idILj32EEvPjS0_S0_S0_ --------------------------
	.section	.text._Z13what_is_my_idILj32EEvPjS0_S0_S0_,"ax",@progbits
	.align	128
        .global         _Z13what_is_my_idILj32EEvPjS0_S0_S0_
        .type           _Z13what_is_my_idILj32EEvPjS0_S0_S0_,@function
        .size           _Z13what_is_my_idILj32EEvPjS0_S0_S0_,(.L_x_1 - _Z13what_is_my_idILj32EEvPjS0_S0_S0_)
        .other          _Z13what_is_my_idILj32EEvPjS0_S0_S0_,@"STO_CUDA_ENTRY STV_DEFAULT"
_Z13what_is_my_idILj32EEvPjS0_S0_S0_:
.text._Z13what_is_my_idILj32EEvPjS0_S0_S0_:
[----:B------:R-:W-:Y:S01]  /*0000*/  LDC R1, c[0x0][0x37c] ;  /* 0x0000df00ff017b82 */ /* 0x000fe20000000800 */
[----:B------:R-:W0:Y:S07]  /*0010*/  S2R R15, SR_CTAID.X ;  /* 0x00000000000f7919 */ /* 0x000e2e0000002500 */
[----:B------:R-:W1:Y:S01]  /*0020*/  LDC.64 R2, c[0x0][0x380] ;  /* 0x0000e000ff027b82 */ /* 0x000e620000000a00 */
[----:B------:R-:W0:Y:S01]  /*0030*/  LDCU UR6, c[0x0][0x360] ;  /* 0x00006c00ff0677ac */ /* 0x000e220008000800 */
[----:B------:R-:W0:Y:S01]  /*0040*/  S2R R0, SR_TID.X ;  /* 0x0000000000007919 */ /* 0x000e220000002100 */
[----:B------:R-:W2:Y:S05]  /*0050*/  LDCU.64 UR4, c[0x0][0x358] ;  /* 0x00006b00ff0477ac */ /* 0x000eaa0008000a00 */
[----:B------:R-:W3:Y:S08]  /*0060*/  LDC.64 R4, c[0x0][0x388] ;  /* 0x0000e200ff047b82 */ /* 0x000ef00000000a00 */
[----:B------:R-:W4:Y:S08]  /*0070*/  LDC.64 R6, c[0x0][0x390] ;  /* 0x0000e400ff067b82 */ /* 0x000f300000000a00 */
[----:B------:R-:W5:Y:S01]  /*0080*/  LDC.64 R8, c[0x0][0x398] ;  /* 0x0000e600ff087b82 */ /* 0x000f620000000a00 */
[--C-:B0-----:R-:W-:Y:S01]  /*0090*/  IMAD R11, R15, UR6, R0.reuse ;  /* 0x000000060f0b7c24 */ /* 0x101fe2000f8e0200 */
[----:B------:R-:W-:-:S03]  /*00a0*/  SHF.R.U32.HI R13, RZ, 0x5, R0 ;  /* 0x00000005ff0d7819 */ /* 0x000fc60000011600 */
[----:B-1----:R-:W-:-:S04]  /*00b0*/  IMAD.WIDE.U32 R2, R11, 0x4, R2 ;  /* 0x000000040b027825 */ /* 0x002fc800078e0002 */
[C---:B---3--:R-:W-:Y:S01]  /*00c0*/  IMAD.WIDE.U32 R4, R11.reuse, 0x4, R4 ;  /* 0x000000040b047825 */ /* 0x048fe200078e0004 */
[----:B--2---:R-:W-:Y:S03]  /*00d0*/  STG.E desc[UR4][R2.64], R15 ;  /* 0x0000000f02007986 */ /* 0x004fe6000c101904 */
[C---:B----4-:R-:W-:Y:S01]  /*00e0*/  IMAD.WIDE.U32 R6, R11.reuse, 0x4, R6 ;  /* 0x000000040b067825 */ /* 0x050fe200078e0006 */
[----:B------:R-:W-:Y:S03]  /*00f0*/  STG.E desc[UR4][R4.64], R0 ;  /* 0x0000000004007986 */ /* 0x000fe6000c101904 */
[----:B-----5:R-:W-:Y:S01]  /*0100*/  IMAD.WIDE.U32 R8, R11, 0x4, R8 ;  /* 0x000000040b087825 */ /* 0x020fe200078e0008 */
[----:B------:R-:W-:Y:S04]  /*0110*/  STG.E desc[UR4][R6.64], R13 ;  /* 0x0000000d06007986 */ /* 0x000fe8000c101904 */
[----:B------:R-:W-:Y:S01]  /*0120*/  STG.E desc[UR4][R8.64], R11 ;  /* 0x0000000b08007986 */ /* 0x000fe2000c101904 */
[----:B------:R-:W-:Y:S05]  /*0130*/  EXIT ;  /* 0x000000000000794d */ /* 0x000fea0003800000 */
.L_x_0:
[----:B------:R-:W-:-:S00]  /*0140*/  BRA `(.L_x_0) ;  /* 0xfffffffc00fc7947 */ /* 0x000fc0000383ffff */
[----:B------:R-:W-:-:S00]  /*0150*/  NOP ;  /* 0x0000000000007918 */ /* 0x000fc00000000000 */
        /* <DEDUP_REMOVED lines=10> */
.L_x_1:


//--------------------- .nv.shared.reserved.0     --------------------------
	.section	.nv.shared.reserved.0,"aw",@nobits
	.weak		__nv_reservedSMEM_offset_0_alias
	.size		__nv_reservedSMEM_offset_0_alias, 0, 64
	.other		__nv_reservedSMEM_offset_0_alias,@"STO_CUDA_RESERVED_SHARED STV_DEFAULT"
__nv_reservedSMEM_offset_0_alias:
	.zero		0
	.zero		64


//--------------------- .nv.constant0._Z13what_is_my_idILj32EEvPjS0_S0_S0_ --------------------------
	.section	.nv.constant0._Z13what_is_my_idILj32EEvPjS0_S0_S0_,"a",@progbits
	.sectionflags	@""
	.align	4
.nv.constant0._Z13what_is_my_idILj32EEvPjS0_S0_S0_:
	.zero		928


//--------------------- SYMBOLS --------------------------

	.type		.nv.reservedSmem.offset0,@object
	.size		.nv.reservedSmem.offset0,0x4
